	.headerflags	@"EF_CUDA_TEXMODE_UNIFIED EF_CUDA_64BIT_ADDRESS EF_CUDA_ACCELERATORS EF_CUDA_SM90 EF_CUDA_VIRTUAL_SM(EF_CUDA_SM90)"
	.elftype	@"ET_EXEC"


//--------------------- .nv.info                  --------------------------
	.section	.nv.info,"",@"SHT_CUDA_INFO"
	.align	4


	//----- nvinfo : EIATTR_REGCOUNT
	.align		4
        /*0000*/ 	.byte	0x04, 0x2f
        /*0002*/ 	.short	(.L_1 - .L_0)
	.align		4
.L_0:
        /*0004*/ 	.word	index@(triton_poi_fused_convolution_71)
        /*0008*/ 	.word	0x0000000c


	//----- nvinfo : EIATTR_MIN_STACK_SIZE
	.align		4
.L_1:
        /*000c*/ 	.byte	0x04, 0x12
        /*000e*/ 	.short	(.L_3 - .L_2)
	.align		4
.L_2:
        /*0010*/ 	.word	index@(triton_poi_fused_convolution_71)
        /*0014*/ 	.word	0x00000000


	//----- nvinfo : EIATTR_FRAME_SIZE
	.align		4
.L_3:
        /*0018*/ 	.byte	0x04, 0x11
        /*001a*/ 	.short	(.L_5 - .L_4)
	.align		4
.L_4:
        /*001c*/ 	.word	index@(triton_poi_fused_convolution_71)
        /*0020*/ 	.word	0x00000000


	//----- nvinfo : EIATTR_MIN_STACK_SIZE
	.align		4
.L_5:
        /*0024*/ 	.byte	0x04, 0x12
        /*0026*/ 	.short	(.L_7 - .L_6)
	.align		4
.L_6:
        /*0028*/ 	.word	index@(triton_poi_fused_convolution_71)
        /*002c*/ 	.word	0x00000000
.L_7:


//--------------------- .nv.info.triton_poi_fused_convolution_71 --------------------------
	.section	.nv.info.triton_poi_fused_convolution_71,"",@"SHT_CUDA_INFO"
	.sectionflags	@""
	.align	4


	//----- nvinfo : EIATTR_CUDA_API_VERSION
	.align		4
        /*0000*/ 	.byte	0x04, 0x37
        /*0002*/ 	.short	(.L_9 - .L_8)
.L_8:
        /*0004*/ 	.word	0x0000007c


	//----- nvinfo : EIATTR_KPARAM_INFO
	.align		4
.L_9:
        /*0008*/ 	.byte	0x04, 0x17
        /*000a*/ 	.short	(.L_11 - .L_10)
.L_10:
        /*000c*/ 	.word	0x00000000
        /*0010*/ 	.short	0x0002
        /*0012*/ 	.short	0x0010
        /*0014*/ 	.byte	0x00, 0xf0, 0x11, 0x00


	//----- nvinfo : EIATTR_KPARAM_INFO
	.align		4
.L_11:
        /*0018*/ 	.byte	0x04, 0x17
        /*001a*/ 	.short	(.L_13 - .L_12)
.L_12:
        /*001c*/ 	.word	0x00000000
        /*0020*/ 	.short	0x0001
        /*0022*/ 	.short	0x0008
        /*0024*/ 	.byte	0x00, 0xf4, 0x21, 0x00


	//----- nvinfo : EIATTR_KPARAM_INFO
	.align		4
.L_13:
        /*0028*/ 	.byte	0x04, 0x17
        /*002a*/ 	.short	(.L_15 - .L_14)
.L_14:
        /*002c*/ 	.word	0x00000000
        /*0030*/ 	.short	0x0000
        /*0032*/ 	.short	0x0000
        /*0034*/ 	.byte	0x00, 0xf4, 0x21, 0x00


	//----- nvinfo : EIATTR_SPARSE_MMA_MASK
	.align		4
.L_15:
        /*0038*/ 	.byte	0x03, 0x50
        /*003a*/ 	.short	0x0000


	//----- nvinfo : EIATTR_MAXREG_COUNT
	.align		4
        /*003c*/ 	.byte	0x03, 0x1b
        /*003e*/ 	.short	0x00ff


	//----- nvinfo : EIATTR_EXIT_INSTR_OFFSETS
	.align		4
        /*0040*/ 	.byte	0x04, 0x1c
        /*0042*/ 	.short	(.L_17 - .L_16)


	//   ....[0]....
.L_16:
        /*0044*/ 	.word	0x00000150


	//   ....[1]....
        /*0048*/ 	.word	0x00000170


	//----- nvinfo : EIATTR_REQNTID
	.align		4
.L_17:
        /*004c*/ 	.byte	0x04, 0x10
        /*004e*/ 	.short	(.L_19 - .L_18)
.L_18:
        /*0050*/ 	.word	0x00000080
        /*0054*/ 	.word	0x00000001
        /*0058*/ 	.word	0x00000001


	//----- nvinfo : EIATTR_CBANK_PARAM_SIZE
	.align		4
.L_19:
        /*005c*/ 	.byte	0x03, 0x19
        /*005e*/ 	.short	0x0014


	//----- nvinfo : EIATTR_PARAM_CBANK
	.align		4
        /*0060*/ 	.byte	0x04, 0x0a
        /*0062*/ 	.short	(.L_21 - .L_20)
	.align		4
.L_20:
        /*0064*/ 	.word	index@(.nv.constant0.triton_poi_fused_convolution_71)
        /*0068*/ 	.short	0x0210
        /*006a*/ 	.short	0x0014


	//----- nvinfo : EIATTR_SW_WAR
	.align		4
.L_21:
        /*006c*/ 	.byte	0x04, 0x36
        /*006e*/ 	.short	(.L_23 - .L_22)
.L_22:
        /*0070*/ 	.word	0x00000008
.L_23:


//--------------------- .nv.callgraph             --------------------------
	.section	.nv.callgraph,"",@"SHT_CUDA_CALLGRAPH"
	.align	4
	.sectionentsize	8
	.align		4
        /*0000*/ 	.word	0x00000000
	.align		4
        /*0004*/ 	.word	0xffffffff
	.align		4
        /*0008*/ 	.word	0x00000000
	.align		4
        /*000c*/ 	.word	0xfffffffe
	.align		4
        /*0010*/ 	.word	0x00000000
	.align		4
        /*0014*/ 	.word	0xfffffffd
	.align		4
        /*0018*/ 	.word	0x00000000
	.align		4
        /*001c*/ 	.word	0xfffffffc


//--------------------- .text.triton_poi_fused_convolution_71 --------------------------
	.section	.text.triton_poi_fused_convolution_71,"ax",@progbits
	.align	128
        .global         triton_poi_fused_convolution_71
        .type           triton_poi_fused_convolution_71,@function
        .size           triton_poi_fused_convolution_71,(.L_x_1 - triton_poi_fused_convolution_71)
        .other          triton_poi_fused_convolution_71,@"STO_CUDA_ENTRY STV_DEFAULT"
triton_poi_fused_convolution_71:
.text.triton_poi_fused_convolution_71:
[----:B------:R-:W0:Y:S02]  /*0000*/  LDC R1, c[0x0][0x28] ;  /* 0x00000a00ff017b82 */ /* 0x000e240000000800 */
[----:B------:R-:W1:Y:S01]  /*0010*/  S2R R6, SR_TID.X ;  /* 0x0000000000067919 */ /* 0x000e620000002100 */
[----:B------:R-:W2:Y:S01]  /*0020*/  LDC.64 R2, c[0x0][0x210] ;  /* 0x00008400ff027b82 */ /* 0x000ea20000000a00 */
[----:B------:R-:W-:Y:S01]  /*0030*/  ULDC.64 UR4, c[0x0][0x208] ;  /* 0x0000820000047ab9 */ /* 0x000fe20000000a00 */
[----:B------:R-:W3:Y:S06]  /*0040*/  S2R R7, SR_CTAID.X ;  /* 0x0000000000077919 */ /* 0x000eec0000002500 */
[----:B------:R-:W4:Y:S01]  /*0050*/  LDC.64 R4, c[0x0][0x218] ;  /* 0x00008600ff047b82 */ /* 0x000f220000000a00 */
[----:B-1----:R-:W-:-:S04]  /*0060*/  LOP3.LUT R6, R6, 0x7f, RZ, 0xc0, !PT ;  /* 0x0000007f06067812 */ /* 0x002fc800078ec0ff */
[----:B---3--:R-:W-:Y:S01]  /*0070*/  LEA R7, R7, R6, 0x7 ;  /* 0x0000000607077211 */ /* 0x008fe200078e38ff */
[----:B------:R-:W-:-:S03]  /*0080*/  HFMA2.MMA R6, -RZ, RZ, 0, 0 ;  /* 0x00000000ff067435 */ /* 0x000fc600000001ff */
[C---:B------:R-:W-:Y:S01]  /*0090*/  ISETP.GE.AND P0, PT, R7.reuse, 0xaf8, PT ;  /* 0x00000af80700780c */ /* 0x040fe20003f06270 */
[----:B--2---:R-:W-:-:S06]  /*00a0*/  IMAD.WIDE R2, R7, 0x4, R2 ;  /* 0x0000000407027825 */ /* 0x004fcc00078e0202 */
[----:B------:R-:W-:-:S05]  /*00b0*/  IMAD.HI R0, R7, -0x4549a9ef, R6 ;  /* 0xbab6561107007827 */ /* 0x000fca00078e0206 */
[----:B------:R-:W-:-:S04]  /*00c0*/  SHF.R.U32.HI R9, RZ, 0x1f, R0 ;  /* 0x0000001fff097819 */ /* 0x000fc80000011600 */
[----:B------:R-:W-:Y:S02]  /*00d0*/  LEA.HI.SX32 R9, R0, R9, 0x17 ;  /* 0x0000000900097211 */ /* 0x000fe400078fbaff */
[----:B------:R-:W-:-:S03]  /*00e0*/  MOV R0, RZ ;  /* 0x000000ff00007202 */ /* 0x000fc60000000f00 */
[----:B------:R-:W-:Y:S01]  /*00f0*/  IMAD R9, R9, -0x2be, R7 ;  /* 0xfffffd4209097824 */ /* 0x000fe200078e0207 */
[----:B------:R-:W-:Y:S02]  /*0100*/  HFMA2.MMA R7, -RZ, RZ, 0, 0 ;  /* 0x00000000ff077435 */ /* 0x000fe400000001ff */
[----:B------:R-:W2:Y:S01]  /*0110*/  @!P0 LDG.E R0, desc[UR4][R2.64] ;  /* 0x0000000402008981 */ /* 0x000ea2000c1e1900 */
[----:B----4-:R-:W-:-:S07]  /*0120*/  IMAD.WIDE R4, R9, 0x4, R4 ;  /* 0x0000000409047825 */ /* 0x010fce00078e0204 */
[----:B------:R-:W2:Y:S02]  /*0130*/  @!P0 LDG.E.EL R7, desc[UR4][R4.64] ;  /* 0x0000000404078981 */ /* 0x000ea4000c2e1900 */
[----:B--2---:R-:W-:Y:S01]  /*0140*/  FADD R7, R7, R0 ;  /* 0x0000000007077221 */ /* 0x004fe20000000000 */
[----:B------:R-:W-:Y:S06]  /*0150*/  @P0 EXIT ;  /* 0x000000000000094d */ /* 0x000fec0003800000 */
[----:B------:R-:W-:Y:S01]  /*0160*/  STG.E desc[UR4][R2.64], R7 ;  /* 0x0000000702007986 */ /* 0x000fe2000c101904 */
[----:B------:R-:W-:Y:S05]  /*0170*/  EXIT ;  /* 0x000000000000794d */ /* 0x000fea0003800000 */
.L_x_0:
[----:B------:R-:W-:-:S00]  /*0180*/  BRA `(.L_x_0) ;  /* 0xfffffffc00fc7947 */ /* 0x000fc0000383ffff */
[----:B------:R-:W-:-:S00]  /*0190*/  NOP ;  /* 0x0000000000007918 */ /* 0x000fc00000000000 */
        /* <DEDUP_REMOVED lines=14> */
.L_x_1:


//--------------------- .nv.constant0.triton_poi_fused_convolution_71 --------------------------
	.section	.nv.constant0.triton_poi_fused_convolution_71,"a",@progbits
	.sectionflags	@""
	.align	4
.nv.constant0.triton_poi_fused_convolution_71:
	.zero		548
